//
// Generated by NVIDIA NVVM Compiler
//
// Compiler Build ID: CL-36424714
// Cuda compilation tools, release 13.0, V13.0.88
// Based on NVVM 20.0.0
//

.version 9.0
.target sm_100
.address_size 64

	// .globl	_Z22correlationCoefficientPiS_iPd

.visible .entry _Z22correlationCoefficientPiS_iPd(
	.param .u64 .ptr .align 1 _Z22correlationCoefficientPiS_iPd_param_0,
	.param .u64 .ptr .align 1 _Z22correlationCoefficientPiS_iPd_param_1,
	.param .u32 _Z22correlationCoefficientPiS_iPd_param_2,
	.param .u64 .ptr .align 1 _Z22correlationCoefficientPiS_iPd_param_3
)
{
	.reg .b32 	%r<10>;
	.reg .b64 	%rd<5>;
	.reg .b64 	%fd<2>;

	ld.param.u64 	%rd1, [_Z22correlationCoefficientPiS_iPd_param_3];
	mov.u32 	%r1, %tid.x;
	mov.u32 	%r2, %ntid.x;
	mov.u32 	%r3, %ctaid.x;
	mad.lo.s32 	%r4, %r2, %r3, %r1;
	mov.u32 	%r5, %tid.y;
	mov.u32 	%r6, %ntid.y;
	mov.u32 	%r7, %ctaid.y;
	mad.lo.s32 	%r8, %r6, %r7, %r5;
	cvta.to.global.u64 	%rd2, %rd1;
	bar.sync 	0;
	cvt.rn.f64.u32 	%fd1, %r8;
	mad.lo.s32 	%r9, %r8, 81, %r4;
	mul.wide.s32 	%rd3, %r9, 8;
	add.s64 	%rd4, %rd2, %rd3;
	st.global.f64 	[%rd4], %fd1;
	ret;

}


// ===== COMPILED SASS (sm_100) =====

	.target	sm_100

	.elftype	@"ET_EXEC"


//--------------------- .note.nv.tkinfo           --------------------------
	.section	.note.nv.tkinfo,"",@"SHT_NOTE"
	.sectionflags	@"SHF_NOTE_NV_TKINFO"
	.tkinfo
        /*0018*/ 	.word	0x00000002
        /*0030*/ 	.string	""
        /*0030*/ 	.string	"ptxas"
        /*0030*/ 	.string	"Cuda compilation tools, release 13.0, V13.0.88"
        /*0030*/ 	.string	"Build cuda_13.0.r13.0/compiler.36424714_0"
        /*0030*/ 	.string	"-arch sm_100 -m 64 "



//--------------------- .note.nv.cuinfo           --------------------------
	.section	.note.nv.cuinfo,"",@"SHT_NOTE"
	.sectionflags	@"SHF_NOTE_NV_CUINFO"
        /*0018*/ 	.short	0x0002
        /*001a*/ 	.short	0x0064
        /*001c*/ 	.short	0x0082
	.zero		2


//--------------------- .nv.info                  --------------------------
	.section	.nv.info,"",@"SHT_CUDA_INFO"
	.align	4


	//----- nvinfo : EIATTR_REGCOUNT
	.align		4
        /*0000*/ 	.byte	0x04, 0x2f
        /*0002*/ 	.short	(.L_1 - .L_0)
	.align		4
.L_0:
        /*0004*/ 	.word	index@(_Z22correlationCoefficientPiS_iPd)
        /*0008*/ 	.word	0x0000000c


	//----- nvinfo : EIATTR_FRAME_SIZE
	.align		4
.L_1:
        /*000c*/ 	.byte	0x04, 0x11
        /*000e*/ 	.short	(.L_3 - .L_2)
	.align		4
.L_2:
        /*0010*/ 	.word	index@(_Z22correlationCoefficientPiS_iPd)
        /*0014*/ 	.word	0x00000000


	//----- nvinfo : EIATTR_MIN_STACK_SIZE
	.align		4
.L_3:
        /*0018*/ 	.byte	0x04, 0x12
        /*001a*/ 	.short	(.L_5 - .L_4)
	.align		4
.L_4:
        /*001c*/ 	.word	index@(_Z22correlationCoefficientPiS_iPd)
        /*0020*/ 	.word	0x00000000
.L_5:


//--------------------- .nv.compat                --------------------------
	.section	.nv.compat,"",@"SHT_CUDA_COMPAT_INFO"
	.align	4
        /*0000*/ 	.byte	0x02, 0x09, 0x00, 0x00, 0x02, 0x02, 0x01, 0x00, 0x02, 0x05, 0x05, 0x00, 0x03, 0x07, 0x01, 0x01
        /*0010*/ 	.byte	0x02, 0x03, 0x00, 0x00, 0x02, 0x06, 0x01, 0x00, 0x04, 0x0b, 0x08, 0x00, 0x09, 0x00, 0x00, 0x00
        /*0020*/ 	.byte	0x00, 0x00, 0x00, 0x00


//--------------------- .nv.info._Z22correlationCoefficientPiS_iPd --------------------------
	.section	.nv.info._Z22correlationCoefficientPiS_iPd,"",@"SHT_CUDA_INFO"
	.sectionflags	@""
	.align	4


	//----- nvinfo : EIATTR_CUDA_API_VERSION
	.align		4
        /*0000*/ 	.byte	0x04, 0x37
        /*0002*/ 	.short	(.L_7 - .L_6)
.L_6:
        /*0004*/ 	.word	0x00000082


	//----- nvinfo : EIATTR_KPARAM_INFO
	.align		4
.L_7:
        /*0008*/ 	.byte	0x04, 0x17
        /*000a*/ 	.short	(.L_9 - .L_8)
.L_8:
        /*000c*/ 	.word	0x00000000
        /*0010*/ 	.short	0x0003
        /*0012*/ 	.short	0x0018
        /*0014*/ 	.byte	0x00, 0xf5, 0x21, 0x00


	//----- nvinfo : EIATTR_KPARAM_INFO
	.align		4
.L_9:
        /*0018*/ 	.byte	0x04, 0x17
        /*001a*/ 	.short	(.L_11 - .L_10)
.L_10:
        /*001c*/ 	.word	0x00000000
        /*0020*/ 	.short	0x0002
        /*0022*/ 	.short	0x0010
        /*0024*/ 	.byte	0x00, 0xf0, 0x11, 0x00


	//----- nvinfo : EIATTR_KPARAM_INFO
	.align		4
.L_11:
        /*0028*/ 	.byte	0x04, 0x17
        /*002a*/ 	.short	(.L_13 - .L_12)
.L_12:
        /*002c*/ 	.word	0x00000000
        /*0030*/ 	.short	0x0001
        /*0032*/ 	.short	0x0008
        /*0034*/ 	.byte	0x00, 0xf5, 0x21, 0x00


	//----- nvinfo : EIATTR_KPARAM_INFO
	.align		4
.L_13:
        /*0038*/ 	.byte	0x04, 0x17
        /*003a*/ 	.short	(.L_15 - .L_14)
.L_14:
        /*003c*/ 	.word	0x00000000
        /*0040*/ 	.short	0x0000
        /*0042*/ 	.short	0x0000
        /*0044*/ 	.byte	0x00, 0xf5, 0x21, 0x00


	//----- nvinfo : EIATTR_SPARSE_MMA_MASK
	.align		4
.L_15:
        /*0048*/ 	.byte	0x03, 0x50
        /*004a*/ 	.short	0x0000


	//----- nvinfo : EIATTR_MAXREG_COUNT
	.align		4
        /*004c*/ 	.byte	0x03, 0x1b
        /*004e*/ 	.short	0x00ff


	//----- nvinfo : EIATTR_NUM_BARRIERS
	.align		4
        /*0050*/ 	.byte	0x02, 0x4c
        /*0052*/ 	.byte	0x01
	.zero		1


	//----- nvinfo : EIATTR_MERCURY_ISA_VERSION
	.align		4
        /*0054*/ 	.byte	0x03, 0x5f
        /*0056*/ 	.short	0x0101


	//----- nvinfo : EIATTR_VRC_CTA_INIT_COUNT
	.align		4
        /*0058*/ 	.byte	0x02, 0x4a
	.zero		1
	.zero		1


	//----- nvinfo : EIATTR_EXIT_INSTR_OFFSETS
	.align		4
        /*005c*/ 	.byte	0x04, 0x1c
        /*005e*/ 	.short	(.L_17 - .L_16)


	//   ....[0]....
.L_16:
        /*0060*/ 	.word	0x00000100


	//----- nvinfo : EIATTR_CBANK_PARAM_SIZE
	.align		4
.L_17:
        /*0064*/ 	.byte	0x03, 0x19
        /*0066*/ 	.short	0x0020


	//----- nvinfo : EIATTR_PARAM_CBANK
	.align		4
        /*0068*/ 	.byte	0x04, 0x0a
        /*006a*/ 	.short	(.L_19 - .L_18)
	.align		4
.L_18:
        /*006c*/ 	.word	index@(.nv.constant0._Z22correlationCoefficientPiS_iPd)
        /*0070*/ 	.short	0x0380
        /*0072*/ 	.short	0x0020


	//----- nvinfo : EIATTR_SW_WAR
	.align		4
.L_19:
        /*0074*/ 	.byte	0x04, 0x36
        /*0076*/ 	.short	(.L_21 - .L_20)
.L_20:
        /*0078*/ 	.word	0x00000008
.L_21:


//--------------------- .nv.callgraph             --------------------------
	.section	.nv.callgraph,"",@"SHT_CUDA_CALLGRAPH"
	.align	4
	.sectionentsize	8
	.align		4
        /*0000*/ 	.word	0x00000000
	.align		4
        /*0004*/ 	.word	0xffffffff
	.align		4
        /*0008*/ 	.word	0x00000000
	.align		4
        /*000c*/ 	.word	0xfffffffe
	.align		4
        /*0010*/ 	.word	0x00000000
	.align		4
        /*0014*/ 	.word	0xfffffffd
	.align		4
        /*0018*/ 	.word	0x00000000
	.align		4
        /*001c*/ 	.word	0xfffffffc


//--------------------- .text._Z22correlationCoefficientPiS_iPd --------------------------
	.section	.text._Z22correlationCoefficientPiS_iPd,"ax",@progbits
	.align	128
        .global         _Z22correlationCoefficientPiS_iPd
        .type           _Z22correlationCoefficientPiS_iPd,@function
        .size           _Z22correlationCoefficientPiS_iPd,(.L_x_1 - _Z22correlationCoefficientPiS_iPd)
        .other          _Z22correlationCoefficientPiS_iPd,@"STO_CUDA_ENTRY STV_DEFAULT"
_Z22correlationCoefficientPiS_iPd:
.text._Z22correlationCoefficientPiS_iPd:
[----:B------:R-:W-:Y:S01]  /*0000*/  LDC R1, c[0x0][0x37c] ;  /* 0x0000df00ff017b82 */ /* 0x000fe20000000800 */
[----:B------:R-:W0:Y:S01]  /*0010*/  S2R R7, SR_TID.Y ;  /* 0x0000000000077919 */ /* 0x000e220000002200 */
[----:B------:R-:W1:Y:S06]  /*0020*/  LDCU UR6, c[0x0][0x360] ;  /* 0x00006c00ff0677ac */ /* 0x000e6c0008000800 */
[----:B------:R-:W2:Y:S01]  /*0030*/  LDC.64 R4, c[0x0][0x398] ;  /* 0x0000e600ff047b82 */ /* 0x000ea20000000a00 */
[----:B------:R-:W0:Y:S01]  /*0040*/  S2R R2, SR_CTAID.Y ;  /* 0x0000000000027919 */ /* 0x000e220000002600 */
[----:B------:R-:W0:Y:S01]  /*0050*/  LDCU UR4, c[0x0][0x364] ;  /* 0x00006c80ff0477ac */ /* 0x000e220008000800 */
[----:B------:R-:W1:Y:S01]  /*0060*/  S2R R0, SR_TID.X ;  /* 0x0000000000007919 */ /* 0x000e620000002100 */
[----:B------:R-:W1:Y:S01]  /*0070*/  S2R R9, SR_CTAID.X ;  /* 0x0000000000097919 */ /* 0x000e620000002500 */
[----:B0-----:R-:W-:Y:S01]  /*0080*/  IMAD R7, R2, UR4, R7 ;  /* 0x0000000402077c24 */ /* 0x001fe2000f8e0207 */
[----:B------:R-:W0:Y:S03]  /*0090*/  LDCU.64 UR4, c[0x0][0x358] ;  /* 0x00006b00ff0477ac */ /* 0x000e260008000a00 */
[----:B------:R-:W0:Y:S01]  /*00a0*/  I2F.F64.U32 R2, R7 ;  /* 0x0000000700027312 */ /* 0x000e220000201800 */
[----:B-1----:R-:W-:-:S04]  /*00b0*/  IMAD R0, R9, UR6, R0 ;  /* 0x0000000609007c24 */ /* 0x002fc8000f8e0200 */
[----:B------:R-:W-:-:S04]  /*00c0*/  IMAD R9, R7, 0x51, R0 ;  /* 0x0000005107097824 */ /* 0x000fc800078e0200 */
[----:B--2---:R-:W-:Y:S01]  /*00d0*/  IMAD.WIDE R4, R9, 0x8, R4 ;  /* 0x0000000809047825 */ /* 0x004fe200078e0204 */
[----:B------:R-:W-:Y:S06]  /*00e0*/  BAR.SYNC.DEFER_BLOCKING 0x0 ;  /* 0x0000000000007b1d */ /* 0x000fec0000010000 */
[----:B0-----:R-:W-:Y:S01]  /*00f0*/  STG.E.64 desc[UR4][R4.64], R2 ;  /* 0x0000000204007986 */ /* 0x001fe2000c101b04 */
[----:B------:R-:W-:Y:S05]  /*0100*/  EXIT ;  /* 0x000000000000794d */ /* 0x000fea0003800000 */
.L_x_0:
[----:B------:R-:W-:-:S00]  /*0110*/  BRA `(.L_x_0) ;  /* 0xfffffffc00fc7947 */ /* 0x000fc0000383ffff */
[----:B------:R-:W-:-:S00]  /*0120*/  NOP ;  /* 0x0000000000007918 */ /* 0x000fc00000000000 */
        /* <DEDUP_REMOVED lines=13> */
.L_x_1:


//--------------------- .nv.shared.reserved.0     --------------------------
	.section	.nv.shared.reserved.0,"aw",@nobits
	.weak		__nv_reservedSMEM_offset_0_alias
	.size		__nv_reservedSMEM_offset_0_alias, 0, 64
	.other		__nv_reservedSMEM_offset_0_alias,@"STO_CUDA_RESERVED_SHARED STV_DEFAULT"
__nv_reservedSMEM_offset_0_alias:
	.zero		0
	.zero		64


//--------------------- .nv.constant0._Z22correlationCoefficientPiS_iPd --------------------------
	.section	.nv.constant0._Z22correlationCoefficientPiS_iPd,"a",@progbits
	.sectionflags	@""
	.align	4
.nv.constant0._Z22correlationCoefficientPiS_iPd:
	.zero		928


//--------------------- SYMBOLS --------------------------

	.type		.nv.reservedSmem.offset0,@object
	.size		.nv.reservedSmem.offset0,0x4
